//
// Generated by NVIDIA NVVM Compiler
//
// Compiler Build ID: CL-36424714
// Cuda compilation tools, release 13.0, V13.0.88
// Based on NVVM 20.0.0
//

.version 9.0
.target sm_100
.address_size 64

	// .globl	ANGLES_MEAN_2D
.global .align 4 .b8 __cudart_i2opi_f[24] = {65, 144, 67, 60, 153, 149, 98, 219, 192, 221, 52, 245, 209, 87, 39, 252, 41, 21, 68, 78, 110, 131, 249, 162};

.visible .entry ANGLES_MEAN_2D(
	.param .u32 ANGLES_MEAN_2D_param_0,
	.param .u32 ANGLES_MEAN_2D_param_1,
	.param .u64 .ptr .align 1 ANGLES_MEAN_2D_param_2,
	.param .u64 .ptr .align 1 ANGLES_MEAN_2D_param_3,
	.param .u32 ANGLES_MEAN_2D_param_4
)
{
	.local .align 4 .b8 	__local_depot0[28];
	.reg .b64 	%SP;
	.reg .b64 	%SPL;
	.reg .pred 	%p<28>;
	.reg .b32 	%r<91>;
	.reg .b32 	%f<87>;
	.reg .b64 	%rd<31>;
	.reg .b64 	%fd<3>;

	mov.u64 	%SPL, __local_depot0;
	ld.param.u32 	%r32, [ANGLES_MEAN_2D_param_0];
	ld.param.u32 	%r35, [ANGLES_MEAN_2D_param_1];
	ld.param.u64 	%rd11, [ANGLES_MEAN_2D_param_2];
	ld.param.u64 	%rd12, [ANGLES_MEAN_2D_param_3];
	ld.param.u32 	%r34, [ANGLES_MEAN_2D_param_4];
	cvta.to.global.u64 	%rd1, %rd12;
	add.u64 	%rd2, %SPL, 0;
	mov.u32 	%r36, %ctaid.x;
	mov.u32 	%r37, %ntid.x;
	mov.u32 	%r38, %tid.x;
	mad.lo.s32 	%r1, %r36, %r37, %r38;
	mov.u32 	%r39, %ctaid.y;
	mov.u32 	%r40, %ntid.y;
	mov.u32 	%r41, %tid.y;
	mad.lo.s32 	%r42, %r39, %r40, %r41;
	setp.ge.s32 	%p1, %r1, %r32;
	setp.ge.s32 	%p2, %r42, %r35;
	or.pred  	%p3, %p1, %p2;
	@%p3 bra 	$L__BB0_20;
	sub.s32 	%r80, %r1, %r34;
	add.s32 	%r4, %r34, %r1;
	sub.s32 	%r5, %r42, %r34;
	add.s32 	%r6, %r34, %r42;
	setp.gt.s32 	%p4, %r80, %r4;
	mov.b32 	%r88, 0;
	mov.f32 	%f81, 0f00000000;
	mov.f32 	%f82, %f81;
	@%p4 bra 	$L__BB0_17;
	cvta.to.global.u64 	%rd3, %rd11;
	mov.f32 	%f82, 0f00000000;
	mov.b32 	%r88, 0;
	mov.u64 	%rd16, __cudart_i2opi_f;
	mov.f32 	%f81, %f82;
$L__BB0_3:
	setp.gt.s32 	%p5, %r5, %r6;
	@%p5 bra 	$L__BB0_16;
	setp.lt.s32 	%p6, %r80, 0;
	setp.lt.s32 	%p7, %r80, %r32;
	selp.b32 	%r45, 0, %r32, %p7;
	neg.s32 	%r46, %r45;
	selp.b32 	%r47, %r32, %r46, %p6;
	add.s32 	%r9, %r47, %r80;
	mov.u32 	%r82, %r5;
$L__BB0_5:
	setp.lt.s32 	%p8, %r82, 0;
	setp.lt.s32 	%p9, %r82, %r35;
	selp.b32 	%r48, 0, %r35, %p9;
	neg.s32 	%r49, %r48;
	selp.b32 	%r50, %r35, %r49, %p8;
	add.s32 	%r51, %r50, %r82;
	mad.lo.s32 	%r52, %r51, %r32, %r9;
	mul.wide.s32 	%rd14, %r52, 4;
	add.s64 	%rd15, %rd3, %rd14;
	ld.global.f32 	%f5, [%rd15];
	setp.eq.f32 	%p10, %f5, 0fBF800000;
	@%p10 bra 	$L__BB0_15;
	mul.f32 	%f21, %f5, 0f3F22F983;
	cvt.rni.s32.f32 	%r87, %f21;
	cvt.rn.f32.s32 	%f22, %r87;
	fma.rn.f32 	%f23, %f22, 0fBFC90FDA, %f5;
	fma.rn.f32 	%f24, %f22, 0fB3A22168, %f23;
	fma.rn.f32 	%f80, %f22, 0fA7C234C5, %f24;
	abs.f32 	%f7, %f5;
	setp.ltu.f32 	%p11, %f7, 0f47CE4780;
	@%p11 bra 	$L__BB0_14;
	setp.neu.f32 	%p12, %f7, 0f7F800000;
	@%p12 bra 	$L__BB0_9;
	mov.f32 	%f27, 0f00000000;
	mul.rn.f32 	%f80, %f5, %f27;
	mov.b32 	%r87, 0;
	bra.uni 	$L__BB0_14;
$L__BB0_9:
	mov.b32 	%r13, %f5;
	shl.b32 	%r54, %r13, 8;
	or.b32  	%r14, %r54, -2147483648;
	mov.b64 	%rd30, 0;
	mov.b32 	%r84, 0;
	mov.u64 	%rd28, %rd16;
	mov.u64 	%rd29, %rd2;
$L__BB0_10:
	.pragma "nounroll";
	ld.global.nc.u32 	%r55, [%rd28];
	mad.wide.u32 	%rd18, %r55, %r14, %rd30;
	shr.u64 	%rd30, %rd18, 32;
	st.local.u32 	[%rd29], %rd18;
	add.s32 	%r84, %r84, 1;
	add.s64 	%rd29, %rd29, 4;
	add.s64 	%rd28, %rd28, 4;
	setp.ne.s32 	%p13, %r84, 6;
	@%p13 bra 	$L__BB0_10;
	shr.u32 	%r56, %r13, 23;
	st.local.u32 	[%rd2+24], %rd30;
	and.b32  	%r17, %r56, 31;
	and.b32  	%r57, %r56, 224;
	add.s32 	%r58, %r57, -128;
	shr.u32 	%r59, %r58, 5;
	mul.wide.u32 	%rd19, %r59, 4;
	sub.s64 	%rd10, %rd2, %rd19;
	ld.local.u32 	%r85, [%rd10+24];
	ld.local.u32 	%r86, [%rd10+20];
	setp.eq.s32 	%p14, %r17, 0;
	@%p14 bra 	$L__BB0_13;
	shf.l.wrap.b32 	%r85, %r86, %r85, %r17;
	ld.local.u32 	%r60, [%rd10+16];
	shf.l.wrap.b32 	%r86, %r60, %r86, %r17;
$L__BB0_13:
	shr.u32 	%r61, %r85, 30;
	shf.l.wrap.b32 	%r62, %r86, %r85, 2;
	shl.b32 	%r63, %r86, 2;
	shr.u32 	%r64, %r62, 31;
	add.s32 	%r65, %r64, %r61;
	neg.s32 	%r66, %r65;
	setp.lt.s32 	%p15, %r13, 0;
	selp.b32 	%r87, %r66, %r65, %p15;
	xor.b32  	%r67, %r62, %r13;
	shr.s32 	%r68, %r62, 31;
	xor.b32  	%r69, %r68, %r62;
	xor.b32  	%r70, %r68, %r63;
	cvt.u64.u32 	%rd20, %r69;
	shl.b64 	%rd21, %rd20, 32;
	cvt.u64.u32 	%rd22, %r70;
	or.b64  	%rd23, %rd21, %rd22;
	cvt.rn.f64.s64 	%fd1, %rd23;
	mul.f64 	%fd2, %fd1, 0d3BF921FB54442D19;
	cvt.rn.f32.f64 	%f25, %fd2;
	neg.f32 	%f26, %f25;
	setp.lt.s32 	%p16, %r67, 0;
	selp.f32 	%f80, %f26, %f25, %p16;
$L__BB0_14:
	mul.f32 	%f28, %f80, %f80;
	fma.rn.f32 	%f29, %f28, 0f37CBAC00, 0fBAB607ED;
	fma.rn.f32 	%f30, %f29, %f28, 0f3D2AAABB;
	fma.rn.f32 	%f31, %f30, %f28, 0fBEFFFFFF;
	fma.rn.f32 	%f32, %f31, %f28, 0f3F800000;
	fma.rn.f32 	%f33, %f28, %f80, 0f00000000;
	fma.rn.f32 	%f34, %f28, 0fB94D4153, 0f3C0885E4;
	fma.rn.f32 	%f35, %f34, %f28, 0fBE2AAAA8;
	fma.rn.f32 	%f36, %f35, %f33, %f80;
	and.b32  	%r72, %r87, 1;
	setp.eq.b32 	%p17, %r72, 1;
	selp.f32 	%f37, %f32, %f36, %p17;
	selp.f32 	%f38, %f36, %f32, %p17;
	and.b32  	%r73, %r87, 2;
	setp.eq.s32 	%p18, %r73, 0;
	neg.f32 	%f39, %f37;
	selp.f32 	%f40, %f37, %f39, %p18;
	add.s32 	%r74, %r87, 1;
	and.b32  	%r75, %r74, 2;
	setp.eq.s32 	%p19, %r75, 0;
	neg.f32 	%f41, %f38;
	selp.f32 	%f42, %f38, %f41, %p19;
	add.f32 	%f81, %f81, %f40;
	add.f32 	%f82, %f82, %f42;
	add.s32 	%r88, %r88, 1;
$L__BB0_15:
	add.s32 	%r28, %r82, 1;
	setp.ne.s32 	%p20, %r82, %r6;
	mov.u32 	%r82, %r28;
	@%p20 bra 	$L__BB0_5;
$L__BB0_16:
	add.s32 	%r30, %r80, 1;
	setp.ne.s32 	%p21, %r80, %r4;
	mov.u32 	%r80, %r30;
	@%p21 bra 	$L__BB0_3;
$L__BB0_17:
	setp.lt.s32 	%p22, %r88, 1;
	@%p22 bra 	$L__BB0_19;
	cvt.rn.f32.u32 	%f43, %r88;
	div.rn.f32 	%f44, %f81, %f43;
	div.rn.f32 	%f45, %f82, %f43;
	abs.f32 	%f46, %f45;
	abs.f32 	%f47, %f44;
	setp.gt.f32 	%p23, %f47, %f46;
	selp.f32 	%f48, %f47, %f46, %p23;
	selp.f32 	%f49, %f46, %f47, %p23;
	div.rn.f32 	%f50, %f49, %f48;
	mul.f32 	%f51, %f50, %f50;
	fma.rn.f32 	%f52, %f51, 0f3B33710B, 0fBC807748;
	fma.rn.f32 	%f53, %f52, %f51, 0f3D2CDAB2;
	fma.rn.f32 	%f54, %f53, %f51, 0fBD992D10;
	fma.rn.f32 	%f55, %f54, %f51, 0f3DD9EA6C;
	fma.rn.f32 	%f56, %f55, %f51, 0fBE117CB1;
	fma.rn.f32 	%f57, %f56, %f51, 0f3E4CBCE0;
	fma.rn.f32 	%f58, %f57, %f51, 0fBEAAAA7D;
	mul.f32 	%f59, %f51, %f58;
	fma.rn.f32 	%f60, %f59, %f50, %f50;
	neg.f32 	%f61, %f60;
	fma.rn.f32 	%f62, 0f3F6EE581, 0f3FD774EB, %f61;
	selp.f32 	%f63, %f62, %f60, %p23;
	selp.f32 	%f64, 0f3F6EE581, 0f3FEEE581, %p23;
	selp.f32 	%f65, %f60, %f61, %p23;
	mov.b32 	%r78, %f45;
	fma.rn.f32 	%f66, %f64, 0f3FD774EB, %f65;
	setp.lt.s32 	%p24, %r78, 0;
	selp.f32 	%f67, %f66, %f63, %p24;
	add.f32 	%f68, %f46, %f47;
	setp.eq.f32 	%p25, %f48, 0f00000000;
	selp.f32 	%f69, 0f40490FDB, 0f00000000, %p24;
	setp.eq.f32 	%p26, %f46, %f47;
	selp.f32 	%f70, 0f4016CBE4, 0f3F490FDB, %p24;
	selp.f32 	%f71, %f70, %f67, %p26;
	selp.f32 	%f72, %f69, %f71, %p25;
	abs.f32 	%f73, %f68;
	setp.nan.f32 	%p27, %f73, %f73;
	copysign.f32 	%f74, %f44, %f72;
	selp.f32 	%f75, %f68, %f74, %p27;
	mad.lo.s32 	%r79, %r42, %r32, %r1;
	mul.wide.s32 	%rd26, %r79, 4;
	add.s64 	%rd27, %rd1, %rd26;
	st.global.f32 	[%rd27], %f75;
	bra.uni 	$L__BB0_20;
$L__BB0_19:
	mad.lo.s32 	%r76, %r42, %r32, %r1;
	mul.wide.s32 	%rd24, %r76, 4;
	add.s64 	%rd25, %rd1, %rd24;
	mov.b32 	%r77, -1082130432;
	st.global.u32 	[%rd25], %r77;
$L__BB0_20:
	ret;

}


// ===== COMPILED SASS (sm_100) =====

	.target	sm_100

	.elftype	@"ET_EXEC"


//--------------------- .note.nv.tkinfo           --------------------------
	.section	.note.nv.tkinfo,"",@"SHT_NOTE"
	.sectionflags	@"SHF_NOTE_NV_TKINFO"
	.tkinfo
        /*0018*/ 	.word	0x00000002
        /*0030*/ 	.string	""
        /*0030*/ 	.string	"ptxas"
        /*0030*/ 	.string	"Cuda compilation tools, release 13.0, V13.0.88"
        /*0030*/ 	.string	"Build cuda_13.0.r13.0/compiler.36424714_0"
        /*0030*/ 	.string	"-arch sm_100 -m 64 "



//--------------------- .note.nv.cuinfo           --------------------------
	.section	.note.nv.cuinfo,"",@"SHT_NOTE"
	.sectionflags	@"SHF_NOTE_NV_CUINFO"
        /*0018*/ 	.short	0x0002
        /*001a*/ 	.short	0x0064
        /*001c*/ 	.short	0x0082
	.zero		2


//--------------------- .nv.info                  --------------------------
	.section	.nv.info,"",@"SHT_CUDA_INFO"
	.align	4


	//----- nvinfo : EIATTR_REGCOUNT
	.align		4
        /*0000*/ 	.byte	0x04, 0x2f
        /*0002*/ 	.short	(.L_2 - .L_1)
	.align		4
.L_1:
        /*0004*/ 	.word	index@(ANGLES_MEAN_2D)
        /*0008*/ 	.word	0x0000001e


	//----- nvinfo : EIATTR_FRAME_SIZE
	.align		4
.L_2:
        /*000c*/ 	.byte	0x04, 0x11
        /*000e*/ 	.short	(.L_4 - .L_3)
	.align		4
.L_3:
        /*0010*/ 	.word	index@($__internal_0_$__cuda_sm3x_div_rn_noftz_f32_slowpath)
        /*0014*/ 	.word	0x00000000


	//----- nvinfo : EIATTR_FRAME_SIZE
	.align		4
.L_4:
        /*0018*/ 	.byte	0x04, 0x11
        /*001a*/ 	.short	(.L_6 - .L_5)
	.align		4
.L_5:
        /*001c*/ 	.word	index@(ANGLES_MEAN_2D)
        /*0020*/ 	.word	0x00000000


	//----- nvinfo : EIATTR_MIN_STACK_SIZE
	.align		4
.L_6:
        /*0024*/ 	.byte	0x04, 0x12
        /*0026*/ 	.short	(.L_8 - .L_7)
	.align		4
.L_7:
        /*0028*/ 	.word	index@(ANGLES_MEAN_2D)
        /*002c*/ 	.word	0x00000000
.L_8:


//--------------------- .nv.compat                --------------------------
	.section	.nv.compat,"",@"SHT_CUDA_COMPAT_INFO"
	.align	4
        /*0000*/ 	.byte	0x02, 0x09, 0x00, 0x00, 0x02, 0x02, 0x01, 0x00, 0x02, 0x05, 0x05, 0x00, 0x03, 0x07, 0x01, 0x01
        /*0010*/ 	.byte	0x02, 0x03, 0x00, 0x00, 0x02, 0x06, 0x01, 0x00, 0x04, 0x0b, 0x08, 0x00, 0x01, 0x00, 0x00, 0x00
        /*0020*/ 	.byte	0x00, 0x00, 0x00, 0x00


//--------------------- .nv.info.ANGLES_MEAN_2D   --------------------------
	.section	.nv.info.ANGLES_MEAN_2D,"",@"SHT_CUDA_INFO"
	.sectionflags	@""
	.align	4


	//----- nvinfo : EIATTR_CUDA_API_VERSION
	.align		4
        /*0000*/ 	.byte	0x04, 0x37
        /*0002*/ 	.short	(.L_10 - .L_9)
.L_9:
        /*0004*/ 	.word	0x00000082


	//----- nvinfo : EIATTR_KPARAM_INFO
	.align		4
.L_10:
        /*0008*/ 	.byte	0x04, 0x17
        /*000a*/ 	.short	(.L_12 - .L_11)
.L_11:
        /*000c*/ 	.word	0x00000000
        /*0010*/ 	.short	0x0004
        /*0012*/ 	.short	0x0018
        /*0014*/ 	.byte	0x00, 0xf0, 0x11, 0x00


	//----- nvinfo : EIATTR_KPARAM_INFO
	.align		4
.L_12:
        /*0018*/ 	.byte	0x04, 0x17
        /*001a*/ 	.short	(.L_14 - .L_13)
.L_13:
        /*001c*/ 	.word	0x00000000
        /*0020*/ 	.short	0x0003
        /*0022*/ 	.short	0x0010
        /*0024*/ 	.byte	0x00, 0xf5, 0x21, 0x00


	//----- nvinfo : EIATTR_KPARAM_INFO
	.align		4
.L_14:
        /*0028*/ 	.byte	0x04, 0x17
        /*002a*/ 	.short	(.L_16 - .L_15)
.L_15:
        /*002c*/ 	.word	0x00000000
        /*0030*/ 	.short	0x0002
        /*0032*/ 	.short	0x0008
        /*0034*/ 	.byte	0x00, 0xf5, 0x21, 0x00


	//----- nvinfo : EIATTR_KPARAM_INFO
	.align		4
.L_16:
        /*0038*/ 	.byte	0x04, 0x17
        /*003a*/ 	.short	(.L_18 - .L_17)
.L_17:
        /*003c*/ 	.word	0x00000000
        /*0040*/ 	.short	0x0001
        /*0042*/ 	.short	0x0004
        /*0044*/ 	.byte	0x00, 0xf0, 0x11, 0x00


	//----- nvinfo : EIATTR_KPARAM_INFO
	.align		4
.L_18:
        /*0048*/ 	.byte	0x04, 0x17
        /*004a*/ 	.short	(.L_20 - .L_19)
.L_19:
        /*004c*/ 	.word	0x00000000
        /*0050*/ 	.short	0x0000
        /*0052*/ 	.short	0x0000
        /*0054*/ 	.byte	0x00, 0xf0, 0x11, 0x00


	//----- nvinfo : EIATTR_SPARSE_MMA_MASK
	.align		4
.L_20:
        /*0058*/ 	.byte	0x03, 0x50
        /*005a*/ 	.short	0x0000


	//----- nvinfo : EIATTR_MAXREG_COUNT
	.align		4
        /*005c*/ 	.byte	0x03, 0x1b
        /*005e*/ 	.short	0x00ff


	//----- nvinfo : EIATTR_MERCURY_ISA_VERSION
	.align		4
        /*0060*/ 	.byte	0x03, 0x5f
        /*0062*/ 	.short	0x0101


	//----- nvinfo : EIATTR_VRC_CTA_INIT_COUNT
	.align		4
        /*0064*/ 	.byte	0x02, 0x4a
	.zero		1
	.zero		1


	//----- nvinfo : EIATTR_EXIT_INSTR_OFFSETS
	.align		4
        /*0068*/ 	.byte	0x04, 0x1c
        /*006a*/ 	.short	(.L_22 - .L_21)


	//   ....[0]....
.L_21:
        /*006c*/ 	.word	0x000000c0


	//   ....[1]....
        /*0070*/ 	.word	0x000010b0


	//   ....[2]....
        /*0074*/ 	.word	0x00001120


	//----- nvinfo : EIATTR_CRS_STACK_SIZE
	.align		4
.L_22:
        /*0078*/ 	.byte	0x04, 0x1e
        /*007a*/ 	.short	(.L_24 - .L_23)
.L_23:
        /*007c*/ 	.word	0x00000000


	//----- nvinfo : EIATTR_CBANK_PARAM_SIZE
	.align		4
.L_24:
        /*0080*/ 	.byte	0x03, 0x19
        /*0082*/ 	.short	0x001c


	//----- nvinfo : EIATTR_PARAM_CBANK
	.align		4
        /*0084*/ 	.byte	0x04, 0x0a
        /*0086*/ 	.short	(.L_26 - .L_25)
	.align		4
.L_25:
        /*0088*/ 	.word	index@(.nv.constant0.ANGLES_MEAN_2D)
        /*008c*/ 	.short	0x0380
        /*008e*/ 	.short	0x001c


	//----- nvinfo : EIATTR_SW_WAR
	.align		4
.L_26:
        /*0090*/ 	.byte	0x04, 0x36
        /*0092*/ 	.short	(.L_28 - .L_27)
.L_27:
        /*0094*/ 	.word	0x00000008
.L_28:


//--------------------- .nv.callgraph             --------------------------
	.section	.nv.callgraph,"",@"SHT_CUDA_CALLGRAPH"
	.align	4
	.sectionentsize	8
	.align		4
        /*0000*/ 	.word	0x00000000
	.align		4
        /*0004*/ 	.word	0xffffffff
	.align		4
        /*0008*/ 	.word	0x00000000
	.align		4
        /*000c*/ 	.word	0xfffffffe
	.align		4
        /*0010*/ 	.word	0x00000000
	.align		4
        /*0014*/ 	.word	0xfffffffd
	.align		4
        /*0018*/ 	.word	0x00000000
	.align		4
        /*001c*/ 	.word	0xfffffffc


//--------------------- .nv.constant4             --------------------------
	.section	.nv.constant4,"a",@progbits
	.align	8
	.align		8
.nv.constant4:
        /*0000*/ 	.dword	__cudart_i2opi_f


//--------------------- .text.ANGLES_MEAN_2D      --------------------------
	.section	.text.ANGLES_MEAN_2D,"ax",@progbits
	.align	128
        .global         ANGLES_MEAN_2D
        .type           ANGLES_MEAN_2D,@function
        .size           ANGLES_MEAN_2D,(.L_x_32 - ANGLES_MEAN_2D)
        .other          ANGLES_MEAN_2D,@"STO_CUDA_ENTRY STV_DEFAULT"
ANGLES_MEAN_2D:
.text.ANGLES_MEAN_2D:
[----:B------:R-:W-:Y:S01]  /*0000*/  LDC R1, c[0x0][0x37c] ;  /* 0x0000df00ff017b82 */ /* 0x000fe20000000800 */
[----:B------:R-:W0:Y:S07]  /*0010*/  S2R R5, SR_TID.Y ;  /* 0x0000000000057919 */ /* 0x000e2e0000002200 */
[----:B------:R-:W1:Y:S01]  /*0020*/  LDC R3, c[0x0][0x360] ;  /* 0x0000d800ff037b82 */ /* 0x000e620000000800 */
[----:B------:R-:W2:Y:S01]  /*0030*/  LDCU.64 UR6, c[0x0][0x380] ;  /* 0x00007000ff0677ac */ /* 0x000ea20008000a00 */
[----:B------:R-:W1:Y:S06]  /*0040*/  S2R R2, SR_TID.X ;  /* 0x0000000000027919 */ /* 0x000e6c0000002100 */
[----:B------:R-:W0:Y:S08]  /*0050*/  S2UR UR5, SR_CTAID.Y ;  /* 0x00000000000579c3 */ /* 0x000e300000002600 */
[----:B------:R-:W0:Y:S08]  /*0060*/  LDC R0, c[0x0][0x364] ;  /* 0x0000d900ff007b82 */ /* 0x000e300000000800 */
[----:B------:R-:W1:Y:S01]  /*0070*/  S2UR UR4, SR_CTAID.X ;  /* 0x00000000000479c3 */ /* 0x000e620000002500 */
[----:B0-----:R-:W-:-:S05]  /*0080*/  IMAD R0, R0, UR5, R5 ;  /* 0x0000000500007c24 */ /* 0x001fca000f8e0205 */
[----:B--2---:R-:W-:Y:S01]  /*0090*/  ISETP.GE.AND P0, PT, R0, UR7, PT ;  /* 0x0000000700007c0c */ /* 0x004fe2000bf06270 */
[----:B-1----:R-:W-:-:S05]  /*00a0*/  IMAD R3, R3, UR4, R2 ;  /* 0x0000000403037c24 */ /* 0x002fca000f8e0202 */
[----:B------:R-:W-:-:S13]  /*00b0*/  ISETP.GE.OR P0, PT, R3, UR6, P0 ;  /* 0x0000000603007c0c */ /* 0x000fda0008706670 */
[----:B------:R-:W-:Y:S05]  /*00c0*/  @P0 EXIT ;  /* 0x000000000000094d */ /* 0x000fea0003800000 */
[----:B------:R-:W0:Y:S01]  /*00d0*/  LDCU UR10, c[0x0][0x398] ;  /* 0x00007300ff0a77ac */ /* 0x000e220008000800 */
[----:B------:R-:W-:Y:S01]  /*00e0*/  BSSY.RECONVERGENT B0, `(.L_x_0) ;  /* 0x00000ac000007945 */ /* 0x000fe20003800200 */
[----:B------:R-:W-:Y:S01]  /*00f0*/  CS2R R4, SRZ ;  /* 0x0000000000047805 */ /* 0x000fe2000001ff00 */
[----:B------:R-:W-:Y:S01]  /*0100*/  IMAD.MOV.U32 R6, RZ, RZ, RZ ;  /* 0x000000ffff067224 */ /* 0x000fe200078e00ff */
[----:B------:R-:W1:Y:S01]  /*0110*/  LDCU.64 UR6, c[0x0][0x358] ;  /* 0x00006b00ff0677ac */ /* 0x000e620008000a00 */
[C---:B0-----:R-:W-:Y:S02]  /*0120*/  VIADD R7, R3.reuse, -UR10 ;  /* 0x8000000a03077c36 */ /* 0x041fe40008000000 */
[----:B------:R-:W-:-:S05]  /*0130*/  VIADD R2, R3, UR10 ;  /* 0x0000000a03027c36 */ /* 0x000fca0008000000 */
[----:B------:R-:W-:-:S13]  /*0140*/  ISETP.GT.AND P0, PT, R7, R2, PT ;  /* 0x000000020700720c */ /* 0x000fda0003f04270 */
[----:B-1----:R-:W-:Y:S05]  /*0150*/  @P0 BRA `(.L_x_1) ;  /* 0x0000000800900947 */ /* 0x002fea0003800000 */
[C---:B------:R-:W-:Y:S01]  /*0160*/  VIADD R8, R0.reuse, -UR10 ;  /* 0x8000000a00087c36 */ /* 0x040fe20008000000 */
[----:B------:R-:W-:Y:S01]  /*0170*/  CS2R R4, SRZ ;  /* 0x0000000000047805 */ /* 0x000fe2000001ff00 */
[----:B------:R-:W-:Y:S02]  /*0180*/  VIADD R9, R0, UR10 ;  /* 0x0000000a00097c36 */ /* 0x000fe40008000000 */
[----:B------:R-:W-:-:S07]  /*0190*/  IMAD.MOV.U32 R6, RZ, RZ, RZ ;  /* 0x000000ffff067224 */ /* 0x000fce00078e00ff */
.L_x_12:
[----:B------:R-:W-:Y:S01]  /*01a0*/  ISETP.GT.AND P0, PT, R8, R9, PT ;  /* 0x000000090800720c */ /* 0x000fe20003f04270 */
[----:B------:R-:W-:-:S12]  /*01b0*/  BSSY.RECONVERGENT B1, `(.L_x_2) ;  /* 0x000009b000017945 */ /* 0x000fd80003800200 */
[----:B------:R-:W-:Y:S05]  /*01c0*/  @P0 BRA `(.L_x_3) ;  /* 0x0000000800640947 */ /* 0x000fea0003800000 */
[----:B------:R-:W0:Y:S01]  /*01d0*/  LDC R14, c[0x0][0x380] ;  /* 0x0000e000ff0e7b82 */ /* 0x000e220000000800 */
[C---:B------:R-:W-:Y:S02]  /*01e0*/  ISETP.GE.AND P0, PT, R7.reuse, RZ, PT ;  /* 0x000000ff0700720c */ /* 0x040fe40003f06270 */
[----:B0-----:R-:W-:-:S04]  /*01f0*/  ISETP.GE.AND P1, PT, R7, R14, PT ;  /* 0x0000000e0700720c */ /* 0x001fc80003f26270 */
[----:B------:R-:W-:-:S07]  /*0200*/  SEL R10, R14, RZ, P1 ;  /* 0x000000ff0e0a7207 */ /* 0x000fce0000800000 */
[----:B------:R-:W-:Y:S02]  /*0210*/  @P0 IMAD.MOV R14, RZ, RZ, -R10 ;  /* 0x000000ffff0e0224 */ /* 0x000fe400078e0a0a */
[----:B------:R-:W-:-:S03]  /*0220*/  IMAD.MOV.U32 R10, RZ, RZ, R8 ;  /* 0x000000ffff0a7224 */ /* 0x000fc600078e0008 */
[----:B------:R-:W-:-:S07]  /*0230*/  IADD3 R11, PT, PT, R14, R7, RZ ;  /* 0x000000070e0b7210 */ /* 0x000fce0007ffe0ff */
.L_x_11:
[----:B------:R-:W0:Y:S01]  /*0240*/  LDC.64 R14, c[0x0][0x380] ;  /* 0x0000e000ff0e7b82 */ /* 0x000e220000000a00 */
[----:B------:R-:W-:-:S07]  /*0250*/  ISETP.GE.AND P0, PT, R10, RZ, PT ;  /* 0x000000ff0a00720c */ /* 0x000fce0003f06270 */
[----:B------:R-:W1:Y:S01]  /*0260*/  LDC.64 R16, c[0x0][0x388] ;  /* 0x0000e200ff107b82 */ /* 0x000e620000000a00 */
[----:B0-----:R-:W-:-:S04]  /*0270*/  ISETP.GE.AND P1, PT, R10, R15, PT ;  /* 0x0000000f0a00720c */ /* 0x001fc80003f26270 */
[----:B------:R-:W-:-:S05]  /*0280*/  SEL R22, R15, RZ, P1 ;  /* 0x000000ff0f167207 */ /* 0x000fca0000800000 */
[----:B------:R-:W-:-:S04]  /*0290*/  @P0 IMAD.MOV R15, RZ, RZ, -R22 ;  /* 0x000000ffff0f0224 */ /* 0x000fc800078e0a16 */
[----:B------:R-:W-:-:S04]  /*02a0*/  IMAD.IADD R15, R15, 0x1, R10 ;  /* 0x000000010f0f7824 */ /* 0x000fc800078e020a */
[----:B------:R-:W-:-:S04]  /*02b0*/  IMAD R15, R15, R14, R11 ;  /* 0x0000000e0f0f7224 */ /* 0x000fc800078e020b */
[----:B-1----:R-:W-:-:S05]  /*02c0*/  IMAD.WIDE R16, R15, 0x4, R16 ;  /* 0x000000040f107825 */ /* 0x002fca00078e0210 */
[----:B------:R-:W2:Y:S01]  /*02d0*/  LDG.E R22, desc[UR6][R16.64] ;  /* 0x0000000610167981 */ /* 0x000ea2000c1e1900 */
[C---:B------:R-:W-:Y:S01]  /*02e0*/  ISETP.NE.AND P1, PT, R10.reuse, R9, PT ;  /* 0x000000090a00720c */ /* 0x040fe20003f25270 */
[----:B------:R-:W-:Y:S01]  /*02f0*/  BSSY.RECONVERGENT B2, `(.L_x_4) ;  /* 0x0000084000027945 */ /* 0x000fe20003800200 */
[----:B------:R-:W-:Y:S02]  /*0300*/  VIADD R10, R10, 0x1 ;  /* 0x000000010a0a7836 */ /* 0x000fe40000000000 */
[----:B------:R-:W-:Y:S02]  /*0310*/  P2R R23, PR, RZ, 0x2 ;  /* 0x00000002ff177803 */ /* 0x000fe40000000000 */
[----:B--2---:R-:W-:-:S13]  /*0320*/  FSETP.NEU.AND P0, PT, R22, -1, PT ;  /* 0xbf8000001600780b */ /* 0x004fda0003f0d000 */
[----:B------:R-:W-:Y:S05]  /*0330*/  @!P0 BRA `(.L_x_5) ;  /* 0x0000000400fc8947 */ /* 0x000fea0003800000 */
[C---:B------:R-:W-:Y:S01]  /*0340*/  FMUL R25, R22.reuse, 0.63661974668502807617 ;  /* 0x3f22f98316197820 */ /* 0x040fe20000400000 */
[----:B------:R-:W-:Y:S01]  /*0350*/  FSETP.GE.AND P0, PT, |R22|, 105615, PT ;  /* 0x47ce47801600780b */ /* 0x000fe20003f06200 */
[----:B------:R-:W-:Y:S04]  /*0360*/  BSSY.RECONVERGENT B3, `(.L_x_6) ;  /* 0x0000065000037945 */ /* 0x000fe80003800200 */
[----:B------:R-:W0:Y:S02]  /*0370*/  F2I.NTZ R25, R25 ;  /* 0x0000001900197305 */ /* 0x000e240000203100 */
[----:B0-----:R-:W-:-:S05]  /*0380*/  I2FP.F32.S32 R15, R25 ;  /* 0x00000019000f7245 */ /* 0x001fca0000201400 */
[----:B------:R-:W-:-:S04]  /*0390*/  FFMA R14, R15, -1.5707962512969970703, R22 ;  /* 0xbfc90fda0f0e7823 */ /* 0x000fc80000000016 */
[----:B------:R-:W-:-:S04]  /*03a0*/  FFMA R14, R15, -7.5497894158615963534e-08, R14 ;  /* 0xb3a221680f0e7823 */ /* 0x000fc8000000000e */
[----:B------:R-:W-:Y:S01]  /*03b0*/  FFMA R14, R15, -5.3903029534742383927e-15, R14 ;  /* 0xa7c234c50f0e7823 */ /* 0x000fe2000000000e */
[----:B------:R-:W-:Y:S06]  /*03c0*/  @!P0 BRA `(.L_x_7) ;  /* 0x0000000400788947 */ /* 0x000fec0003800000 */
[----:B------:R-:W-:-:S13]  /*03d0*/  FSETP.NEU.AND P0, PT, |R22|, +INF , PT ;  /* 0x7f8000001600780b */ /* 0x000fda0003f0d200 */
[----:B------:R-:W-:Y:S01]  /*03e0*/  @!P0 FMUL R14, RZ, R22 ;  /* 0x00000016ff0e8220 */ /* 0x000fe20000400000 */
[----:B------:R-:W-:Y:S01]  /*03f0*/  @!P0 IMAD.MOV.U32 R25, RZ, RZ, RZ ;  /* 0x000000ffff198224 */ /* 0x000fe200078e00ff */
[----:B------:R-:W-:Y:S06]  /*0400*/  @!P0 BRA `(.L_x_7) ;  /* 0x0000000400688947 */ /* 0x000fec0003800000 */
[----:B------:R-:W-:Y:S01]  /*0410*/  IMAD.SHL.U32 R14, R22, 0x100, RZ ;  /* 0x00000100160e7824 */ /* 0x000fe200078e00ff */
[----:B------:R-:W-:Y:S01]  /*0420*/  CS2R R24, SRZ ;  /* 0x0000000000187805 */ /* 0x000fe2000001ff00 */
[----:B------:R-:W0:Y:S03]  /*0430*/  LDCU.64 UR8, c[0x4][URZ] ;  /* 0x01000000ff0877ac */ /* 0x000e260008000a00 */
[----:B------:R-:W-:Y:S01]  /*0440*/  LOP3.LUT R27, R14, 0x80000000, RZ, 0xfc, !PT ;  /* 0x800000000e1b7812 */ /* 0x000fe200078efcff */
[----:B------:R-:W-:Y:S01]  /*0450*/  UMOV UR5, URZ ;  /* 0x000000ff00057c82 */ /* 0x000fe20008000000 */
[----:B------:R-:W-:-:S05]  /*0460*/  UMOV UR4, URZ ;  /* 0x000000ff00047c82 */ /* 0x000fca0008000000 */
.L_x_8:
[----:B0-----:R-:W-:Y:S02]  /*0470*/  IMAD.U32 R14, RZ, RZ, UR8 ;  /* 0x00000008ff0e7e24 */ /* 0x001fe4000f8e00ff */
[----:B------:R-:W-:-:S05]  /*0480*/  IMAD.U32 R15, RZ, RZ, UR9 ;  /* 0x00000009ff0f7e24 */ /* 0x000fca000f8e00ff */
[----:B------:R-:W2:Y:S01]  /*0490*/  LDG.E.CONSTANT R14, desc[UR6][R14.64] ;  /* 0x000000060e0e7981 */ /* 0x000ea2000c1e9900 */
[----:B------:R-:W-:Y:S01]  /*04a0*/  UIADD3 UR4, UPT, UPT, UR4, 0x1, URZ ;  /* 0x0000000104047890 */ /* 0x000fe2000fffe0ff */
[C---:B------:R-:W-:Y:S01]  /*04b0*/  ISETP.EQ.AND P0, PT, R24.reuse, RZ, PT ;  /* 0x000000ff1800720c */ /* 0x040fe20003f02270 */
[----:B------:R-:W-:Y:S01]  /*04c0*/  UIADD3 UR8, UP1, UPT, UR8, 0x4, URZ ;  /* 0x0000000408087890 */ /* 0x000fe2000ff3e0ff */
[C---:B------:R-:W-:Y:S01]  /*04d0*/  ISETP.EQ.AND P1, PT, R24.reuse, 0x4, PT ;  /* 0x000000041800780c */ /* 0x040fe20003f22270 */
[----:B------:R-:W-:Y:S01]  /*04e0*/  UISETP.NE.AND UP0, UPT, UR4, 0x6, UPT ;  /* 0x000000060400788c */ /* 0x000fe2000bf05270 */
[C---:B------:R-:W-:Y:S01]  /*04f0*/  ISETP.EQ.AND P3, PT, R24.reuse, 0xc, PT ;  /* 0x0000000c1800780c */ /* 0x040fe20003f62270 */
[----:B------:R-:W-:Y:S01]  /*0500*/  UIADD3.X UR9, UPT, UPT, URZ, UR9, URZ, UP1, !UPT ;  /* 0x00000009ff097290 */ /* 0x000fe20008ffe4ff */
[C---:B------:R-:W-:Y:S02]  /*0510*/  ISETP.EQ.AND P4, PT, R24.reuse, 0x10, PT ;  /* 0x000000101800780c */ /* 0x040fe40003f82270 */
[----:B------:R-:W-:Y:S01]  /*0520*/  ISETP.EQ.AND P5, PT, R24, 0x14, PT ;  /* 0x000000141800780c */ /* 0x000fe20003fa2270 */
[----:B--2---:R-:W-:-:S03]  /*0530*/  IMAD.WIDE.U32 R16, R14, R27, RZ ;  /* 0x0000001b0e107225 */ /* 0x004fc600078e00ff */
[----:B------:R-:W-:-:S04]  /*0540*/  IADD3 R16, P2, PT, R16, R25, RZ ;  /* 0x0000001910107210 */ /* 0x000fc80007f5e0ff */
[----:B------:R-:W-:Y:S01]  /*0550*/  IADD3.X R25, PT, PT, R17, UR5, RZ, P2, !PT ;  /* 0x0000000511197c10 */ /* 0x000fe200097fe4ff */
[--C-:B------:R-:W-:Y:S01]  /*0560*/  @P1 IMAD.MOV.U32 R13, RZ, RZ, R16.reuse ;  /* 0x000000ffff0d1224 */ /* 0x100fe200078e0010 */
[C---:B------:R-:W-:Y:S01]  /*0570*/  ISETP.EQ.AND P2, PT, R24.reuse, 0x8, PT ;  /* 0x000000081800780c */ /* 0x040fe20003f42270 */
[--C-:B------:R-:W-:Y:S01]  /*0580*/  @P3 IMAD.MOV.U32 R19, RZ, RZ, R16.reuse ;  /* 0x000000ffff133224 */ /* 0x100fe200078e0010 */
[----:B------:R-:W-:Y:S01]  /*0590*/  @P0 MOV R12, R16 ;  /* 0x00000010000c0202 */ /* 0x000fe20000000f00 */
[--C-:B------:R-:W-:Y:S02]  /*05a0*/  @P4 IMAD.MOV.U32 R20, RZ, RZ, R16.reuse ;  /* 0x000000ffff144224 */ /* 0x100fe400078e0010 */
[----:B------:R-:W-:Y:S02]  /*05b0*/  @P5 IMAD.MOV.U32 R21, RZ, RZ, R16 ;  /* 0x000000ffff155224 */ /* 0x000fe400078e0010 */
[----:B------:R-:W-:-:S06]  /*05c0*/  VIADD R24, R24, 0x4 ;  /* 0x0000000418187836 */ /* 0x000fcc0000000000 */
[----:B------:R-:W-:Y:S01]  /*05d0*/  @P2 IMAD.MOV.U32 R18, RZ, RZ, R16 ;  /* 0x000000ffff122224 */ /* 0x000fe200078e0010 */
[----:B------:R-:W-:Y:S06]  /*05e0*/  BRA.U UP0, `(.L_x_8) ;  /* 0xfffffffd00a07547 */ /* 0x000fec000b83ffff */
[----:B------:R-:W-:Y:S01]  /*05f0*/  SHF.R.U32.HI R14, RZ, 0x17, R22 ;  /* 0x00000017ff0e7819 */ /* 0x000fe20000011616 */
[----:B------:R-:W-:Y:S03]  /*0600*/  BSSY.RECONVERGENT B4, `(.L_x_9) ;  /* 0x0000028000047945 */ /* 0x000fe60003800200 */
[C---:B------:R-:W-:Y:S02]  /*0610*/  LOP3.LUT R15, R14.reuse, 0xe0, RZ, 0xc0, !PT ;  /* 0x000000e00e0f7812 */ /* 0x040fe400078ec0ff */
[----:B------:R-:W-:-:S03]  /*0620*/  LOP3.LUT P6, RZ, R14, 0x1f, RZ, 0xc0, !PT ;  /* 0x0000001f0eff7812 */ /* 0x000fc600078cc0ff */
[----:B------:R-:W-:-:S05]  /*0630*/  VIADD R15, R15, 0xffffff80 ;  /* 0xffffff800f0f7836 */ /* 0x000fca0000000000 */
[----:B------:R-:W-:-:S04]  /*0640*/  SHF.R.U32.HI R15, RZ, 0x5, R15 ;  /* 0x00000005ff0f7819 */ /* 0x000fc8000001160f */
[----:B------:R-:W-:-:S04]  /*0650*/  LEA R17, -R15, RZ, 0x2 ;  /* 0x000000ff0f117211 */ /* 0x000fc800078e11ff */
[C---:B------:R-:W-:Y:S02]  /*0660*/  ISETP.EQ.AND P3, PT, R17.reuse, -0x18, PT ;  /* 0xffffffe81100780c */ /* 0x040fe40003f62270 */
[C---:B------:R-:W-:Y:S02]  /*0670*/  ISETP.EQ.AND P4, PT, R17.reuse, -0x14, PT ;  /* 0xffffffec1100780c */ /* 0x040fe40003f82270 */
[C---:B------:R-:W-:Y:S02]  /*0680*/  ISETP.EQ.AND P0, PT, R17.reuse, -0x10, PT ;  /* 0xfffffff01100780c */ /* 0x040fe40003f02270 */
[C---:B------:R-:W-:Y:S02]  /*0690*/  ISETP.EQ.AND P1, PT, R17.reuse, -0xc, PT ;  /* 0xfffffff41100780c */ /* 0x040fe40003f22270 */
[C---:B------:R-:W-:Y:S02]  /*06a0*/  ISETP.EQ.AND P2, PT, R17.reuse, -0x8, PT ;  /* 0xfffffff81100780c */ /* 0x040fe40003f42270 */
[----:B------:R-:W-:-:S03]  /*06b0*/  ISETP.EQ.AND P5, PT, R17, 0x4, PT ;  /* 0x000000041100780c */ /* 0x000fc60003fa2270 */
[--C-:B------:R-:W-:Y:S01]  /*06c0*/  @P3 IMAD.MOV.U32 R24, RZ, RZ, R12.reuse ;  /* 0x000000ffff183224 */ /* 0x100fe200078e000c */
[C---:B------:R-:W-:Y:S01]  /*06d0*/  ISETP.EQ.AND P3, PT, R17.reuse, -0x4, PT ;  /* 0xfffffffc1100780c */ /* 0x040fe20003f62270 */
[----:B------:R-:W-:Y:S02]  /*06e0*/  @P4 IMAD.MOV.U32 R15, RZ, RZ, R12 ;  /* 0x000000ffff0f4224 */ /* 0x000fe400078e000c */
[--C-:B------:R-:W-:Y:S01]  /*06f0*/  @P4 IMAD.MOV.U32 R24, RZ, RZ, R13.reuse ;  /* 0x000000ffff184224 */ /* 0x100fe200078e000d */
[----:B------:R-:W-:Y:S01]  /*0700*/  ISETP.EQ.AND P4, PT, R17, RZ, PT ;  /* 0x000000ff1100720c */ /* 0x000fe20003f82270 */
[----:B------:R-:W-:Y:S02]  /*0710*/  @P0 IMAD.MOV.U32 R15, RZ, RZ, R13 ;  /* 0x000000ffff0f0224 */ /* 0x000fe400078e000d */
[--C-:B------:R-:W-:Y:S02]  /*0720*/  @P0 IMAD.MOV.U32 R24, RZ, RZ, R18.reuse ;  /* 0x000000ffff180224 */ /* 0x100fe400078e0012 */
[----:B------:R-:W-:Y:S01]  /*0730*/  @P1 IMAD.MOV.U32 R15, RZ, RZ, R18 ;  /* 0x000000ffff0f1224 */ /* 0x000fe200078e0012 */
[----:B------:R-:W-:Y:S01]  /*0740*/  @P2 MOV R15, R19 ;  /* 0x00000013000f2202 */ /* 0x000fe20000000f00 */
[----:B------:R-:W-:-:S02]  /*0750*/  @P1 IMAD.MOV.U32 R24, RZ, RZ, R19 ;  /* 0x000000ffff181224 */ /* 0x000fc400078e0013 */
[--C-:B------:R-:W-:Y:S02]  /*0760*/  @P2 IMAD.MOV.U32 R24, RZ, RZ, R20.reuse ;  /* 0x000000ffff182224 */ /* 0x100fe400078e0014 */
[----:B------:R-:W-:Y:S02]  /*0770*/  @P3 IMAD.MOV.U32 R15, RZ, RZ, R20 ;  /* 0x000000ffff0f3224 */ /* 0x000fe400078e0014 */
[--C-:B------:R-:W-:Y:S02]  /*0780*/  @P3 IMAD.MOV.U32 R24, RZ, RZ, R21.reuse ;  /* 0x000000ffff183224 */ /* 0x100fe400078e0015 */
[----:B------:R-:W-:Y:S02]  /*0790*/  @P4 IMAD.MOV.U32 R15, RZ, RZ, R21 ;  /* 0x000000ffff0f4224 */ /* 0x000fe400078e0015 */
[--C-:B------:R-:W-:Y:S02]  /*07a0*/  @P4 IMAD.MOV.U32 R24, RZ, RZ, R25.reuse ;  /* 0x000000ffff184224 */ /* 0x100fe400078e0019 */
[----:B------:R-:W-:Y:S01]  /*07b0*/  @P5 IMAD.MOV.U32 R15, RZ, RZ, R25 ;  /* 0x000000ffff0f5224 */ /* 0x000fe200078e0019 */
[----:B------:R-:W-:Y:S06]  /*07c0*/  @!P6 BRA `(.L_x_10) ;  /* 0x00000000002ce947 */ /* 0x000fec0003800000 */
[----:B------:R-:W-:Y:S01]  /*07d0*/  @P0 MOV R16, R12 ;  /* 0x0000000c00100202 */ /* 0x000fe20000000f00 */
[----:B------:R-:W-:Y:S01]  /*07e0*/  @P1 IMAD.MOV.U32 R16, RZ, RZ, R13 ;  /* 0x000000ffff101224 */ /* 0x000fe200078e000d */
[----:B------:R-:W-:Y:S01]  /*07f0*/  ISETP.EQ.AND P0, PT, R17, 0x8, PT ;  /* 0x000000081100780c */ /* 0x000fe20003f02270 */
[----:B------:R-:W-:Y:S01]  /*0800*/  @P2 IMAD.MOV.U32 R16, RZ, RZ, R18 ;  /* 0x000000ffff102224 */ /* 0x000fe200078e0012 */
[----:B------:R-:W-:Y:S01]  /*0810*/  LOP3.LUT R14, R14, 0x1f, RZ, 0xc0, !PT ;  /* 0x0000001f0e0e7812 */ /* 0x000fe200078ec0ff */
[----:B------:R-:W-:Y:S02]  /*0820*/  @P3 IMAD.MOV.U32 R16, RZ, RZ, R19 ;  /* 0x000000ffff103224 */ /* 0x000fe400078e0013 */
[----:B------:R-:W-:Y:S01]  /*0830*/  @P4 IMAD.MOV.U32 R16, RZ, RZ, R20 ;  /* 0x000000ffff104224 */ /* 0x000fe200078e0014 */
[----:B------:R-:W-:Y:S01]  /*0840*/  SHF.L.W.U32.HI R24, R15, R14, R24 ;  /* 0x0000000e0f187219 */ /* 0x000fe20000010e18 */
[----:B------:R-:W-:-:S06]  /*0850*/  @P5 IMAD.MOV.U32 R16, RZ, RZ, R21 ;  /* 0x000000ffff105224 */ /* 0x000fcc00078e0015 */
[----:B------:R-:W-:-:S05]  /*0860*/  @P0 IMAD.MOV.U32 R16, RZ, RZ, R25 ;  /* 0x000000ffff100224 */ /* 0x000fca00078e0019 */
[----:B------:R-:W-:-:S07]  /*0870*/  SHF.L.W.U32.HI R15, R16, R14, R15 ;  /* 0x0000000e100f7219 */ /* 0x000fce0000010e0f */
.L_x_10:
[----:B------:R-:W-:Y:S05]  /*0880*/  BSYNC.RECONVERGENT B4 ;  /* 0x0000000000047941 */ /* 0x000fea0003800200 */
.L_x_9:
[C---:B------:R-:W-:Y:S01]  /*0890*/  SHF.L.W.U32.HI R25, R15.reuse, 0x2, R24 ;  /* 0x000000020f197819 */ /* 0x040fe20000010e18 */
[----:B------:R-:W-:Y:S01]  /*08a0*/  UMOV UR4, 0x54442d19 ;  /* 0x54442d1900047882 */ /* 0x000fe20000000000 */
[----:B------:R-:W-:Y:S01]  /*08b0*/  SHF.L.U32 R15, R15, 0x2, RZ ;  /* 0x000000020f0f7819 */ /* 0x000fe200000006ff */
[----:B------:R-:W-:Y:S01]  /*08c0*/  UMOV UR5, 0x3bf921fb ;  /* 0x3bf921fb00057882 */ /* 0x000fe20000000000 */
[----:B------:R-:W-:Y:S02]  /*08d0*/  SHF.R.S32.HI R16, RZ, 0x1f, R25 ;  /* 0x0000001fff107819 */ /* 0x000fe40000011419 */
[----:B------:R-:W-:Y:S02]  /*08e0*/  ISETP.GE.AND P0, PT, R22, RZ, PT ;  /* 0x000000ff1600720c */ /* 0x000fe40003f06270 */
[C---:B------:R-:W-:Y:S02]  /*08f0*/  LOP3.LUT R14, R16.reuse, R15, RZ, 0x3c, !PT ;  /* 0x0000000f100e7212 */ /* 0x040fe400078e3cff */
[----:B------:R-:W-:-:S02]  /*0900*/  LOP3.LUT R15, R16, R25, RZ, 0x3c, !PT ;  /* 0x00000019100f7212 */ /* 0x000fc400078e3cff */
[----:B------:R-:W-:Y:S02]  /*0910*/  SHF.R.U32.HI R24, RZ, 0x1e, R24 ;  /* 0x0000001eff187819 */ /* 0x000fe40000011618 */
[C---:B------:R-:W-:Y:S02]  /*0920*/  LOP3.LUT R22, R25.reuse, R22, RZ, 0x3c, !PT ;  /* 0x0000001619167212 */ /* 0x040fe400078e3cff */
[----:B------:R-:W0:Y:S01]  /*0930*/  I2F.F64.S64 R14, R14 ;  /* 0x0000000e000e7312 */ /* 0x000e220000301c00 */
[----:B------:R-:W-:Y:S02]  /*0940*/  LEA.HI R25, R25, R24, RZ, 0x1 ;  /* 0x0000001819197211 */ /* 0x000fe400078f08ff */
[----:B------:R-:W-:-:S03]  /*0950*/  ISETP.GE.AND P1, PT, R22, RZ, PT ;  /* 0x000000ff1600720c */ /* 0x000fc60003f26270 */
[----:B------:R-:W-:-:S04]  /*0960*/  IMAD.MOV R22, RZ, RZ, -R25 ;  /* 0x000000ffff167224 */ /* 0x000fc800078e0a19 */
[----:B------:R-:W-:Y:S01]  /*0970*/  @!P0 IMAD.MOV.U32 R25, RZ, RZ, R22 ;  /* 0x000000ffff198224 */ /* 0x000fe200078e0016 */
[----:B0-----:R-:W-:-:S10]  /*0980*/  DMUL R16, R14, UR4 ;  /* 0x000000040e107c28 */ /* 0x001fd40008000000 */
[----:B------:R-:W0:Y:S02]  /*0990*/  F2F.F32.F64 R16, R16 ;  /* 0x0000001000107310 */ /* 0x000e240000301000 */
[----:B0-----:R-:W-:-:S07]  /*09a0*/  FSEL R14, -R16, R16, !P1 ;  /* 0x00000010100e7208 */ /* 0x001fce0004800100 */
.L_x_7:
[----:B------:R-:W-:Y:S05]  /*09b0*/  BSYNC.RECONVERGENT B3 ;  /* 0x0000000000037941 */ /* 0x000fea0003800200 */
.L_x_6:
[----:B------:R-:W-:Y:S02]  /*09c0*/  IMAD.MOV.U32 R16, RZ, RZ, 0x37cbac00 ;  /* 0x37cbac00ff107424 */ /* 0x000fe400078e00ff */
[----:B------:R-:W-:Y:S01]  /*09d0*/  FMUL R15, R14, R14 ;  /* 0x0000000e0e0f7220 */ /* 0x000fe20000400000 */
[----:B------:R-:W-:Y:S01]  /*09e0*/  IMAD.MOV.U32 R22, RZ, RZ, 0x394d4153 ;  /* 0x394d4153ff167424 */ /* 0x000fe200078e00ff */
[----:B------:R-:W-:Y:S01]  /*09f0*/  LOP3.LUT R24, R25, 0x1, RZ, 0xc0, !PT ;  /* 0x0000000119187812 */ /* 0x000fe200078ec0ff */
[----:B------:R-:W-:Y:S02]  /*0a00*/  VIADD R4, R4, 0x1 ;  /* 0x0000000104047836 */ /* 0x000fe40000000000 */
[C---:B------:R-:W-:Y:S01]  /*0a10*/  FFMA R16, R15.reuse, R16, -0.0013887860113754868507 ;  /* 0xbab607ed0f107423 */ /* 0x040fe20000000010 */
[C---:B------:R-:W-:Y:S01]  /*0a20*/  FFMA R22, R15.reuse, -R22, 0.0083327032625675201416 ;  /* 0x3c0885e40f167423 */ /* 0x040fe20000000816 */
[C---:B------:R-:W-:Y:S01]  /*0a30*/  FFMA R17, R15.reuse, R14, RZ ;  /* 0x0000000e0f117223 */ /* 0x040fe200000000ff */
[----:B------:R-:W-:Y:S01]  /*0a40*/  ISETP.NE.U32.AND P0, PT, R24, 0x1, PT ;  /* 0x000000011800780c */ /* 0x000fe20003f05070 */
[C---:B------:R-:W-:Y:S01]  /*0a50*/  FFMA R16, R15.reuse, R16, 0.041666727513074874878 ;  /* 0x3d2aaabb0f107423 */ /* 0x040fe20000000010 */
[----:B------:R-:W-:Y:S01]  /*0a60*/  FFMA R22, R15, R22, -0.16666662693023681641 ;  /* 0xbe2aaaa80f167423 */ /* 0x000fe20000000016 */
[----:B------:R-:W-:-:S02]  /*0a70*/  LOP3.LUT P1, RZ, R25, 0x2, RZ, 0xc0, !PT ;  /* 0x0000000219ff7812 */ /* 0x000fc4000782c0ff */
[----:B------:R-:W-:Y:S01]  /*0a80*/  FFMA R16, R15, R16, -0.4999999701976776123 ;  /* 0xbeffffff0f107423 */ /* 0x000fe20000000010 */
[----:B------:R-:W-:Y:S01]  /*0a90*/  FFMA R17, R17, R22, R14 ;  /* 0x0000001611117223 */ /* 0x000fe2000000000e */
[----:B------:R-:W-:Y:S02]  /*0aa0*/  VIADD R14, R25, 0x1 ;  /* 0x00000001190e7836 */ /* 0x000fe40000000000 */
[----:B------:R-:W-:-:S03]  /*0ab0*/  FFMA R16, R15, R16, 1 ;  /* 0x3f8000000f107423 */ /* 0x000fc60000000010 */
[----:B------:R-:W-:Y:S02]  /*0ac0*/  LOP3.LUT P2, RZ, R14, 0x2, RZ, 0xc0, !PT ;  /* 0x000000020eff7812 */ /* 0x000fe4000784c0ff */
[----:B------:R-:W-:Y:S02]  /*0ad0*/  FSEL R14, R16, R17, !P0 ;  /* 0x00000011100e7208 */ /* 0x000fe40004000000 */
[----:B------:R-:W-:Y:S02]  /*0ae0*/  FSEL R16, R17, R16, !P0 ;  /* 0x0000001011107208 */ /* 0x000fe40004000000 */
[----:B------:R-:W-:Y:S02]  /*0af0*/  FSEL R14, R14, -R14, !P1 ;  /* 0x8000000e0e0e7208 */ /* 0x000fe40004800000 */
[----:B------:R-:W-:-:S03]  /*0b00*/  FSEL R15, R16, -R16, !P2 ;  /* 0x80000010100f7208 */ /* 0x000fc60005000000 */
[----:B------:R-:W-:Y:S02]  /*0b10*/  FADD R5, R5, R14 ;  /* 0x0000000e05057221 */ /* 0x000fe40000000000 */
[----:B------:R-:W-:-:S07]  /*0b20*/  FADD R6, R6, R15 ;  /* 0x0000000f06067221 */ /* 0x000fce0000000000 */
.L_x_5:
[----:B------:R-:W-:Y:S05]  /*0b30*/  BSYNC.RECONVERGENT B2 ;  /* 0x0000000000027941 */ /* 0x000fea0003800200 */
.L_x_4:
[----:B------:R-:W-:-:S13]  /*0b40*/  ISETP.NE.AND P0, PT, R23, RZ, PT ;  /* 0x000000ff1700720c */ /* 0x000fda0003f05270 */
[----:B------:R-:W-:Y:S05]  /*0b50*/  @P0 BRA `(.L_x_11) ;  /* 0xfffffff400b80947 */ /* 0x000fea000383ffff */
.L_x_3:
[----:B------:R-:W-:Y:S05]  /*0b60*/  BSYNC.RECONVERGENT B1 ;  /* 0x0000000000017941 */ /* 0x000fea0003800200 */
.L_x_2:
[C---:B------:R-:W-:Y:S02]  /*0b70*/  ISETP.NE.AND P0, PT, R7.reuse, R2, PT ;  /* 0x000000020700720c */ /* 0x040fe40003f05270 */
[----:B------:R-:W-:-:S11]  /*0b80*/  IADD3 R7, PT, PT, R7, 0x1, RZ ;  /* 0x0000000107077810 */ /* 0x000fd60007ffe0ff */
[----:B------:R-:W-:Y:S05]  /*0b90*/  @P0 BRA `(.L_x_12) ;  /* 0xfffffff400800947 */ /* 0x000fea000383ffff */
.L_x_1:
[----:B------:R-:W-:Y:S05]  /*0ba0*/  BSYNC.RECONVERGENT B0 ;  /* 0x0000000000007941 */ /* 0x000fea0003800200 */
.L_x_0:
[----:B------:R-:W-:-:S13]  /*0bb0*/  ISETP.GE.AND P0, PT, R4, 0x1, PT ;  /* 0x000000010400780c */ /* 0x000fda0003f06270 */
[----:B------:R-:W-:Y:S05]  /*0bc0*/  @!P0 BRA `(.L_x_13) ;  /* 0x00000004003c8947 */ /* 0x000fea0003800000 */
[----:B------:R-:W-:Y:S01]  /*0bd0*/  I2FP.F32.U32 R8, R4 ;  /* 0x0000000400087245 */ /* 0x000fe20000201000 */
[----:B------:R-:W-:Y:S03]  /*0be0*/  BSSY.RECONVERGENT B0, `(.L_x_14) ;  /* 0x000000d000007945 */ /* 0x000fe60003800200 */
[----:B------:R-:W0:Y:S08]  /*0bf0*/  MUFU.RCP R7, R8 ;  /* 0x0000000800077308 */ /* 0x000e300000001000 */
[----:B------:R-:W1:Y:S01]  /*0c00*/  FCHK P0, R5, R8 ;  /* 0x0000000805007302 */ /* 0x000e620000000000 */
[----:B0-----:R-:W-:-:S04]  /*0c10*/  FFMA R2, -R8, R7, 1 ;  /* 0x3f80000008027423 */ /* 0x001fc80000000107 */
[----:B------:R-:W-:-:S04]  /*0c20*/  FFMA R2, R7, R2, R7 ;  /* 0x0000000207027223 */ /* 0x000fc80000000007 */
[----:B------:R-:W-:-:S04]  /*0c30*/  FFMA R7, R2, R5, RZ ;  /* 0x0000000502077223 */ /* 0x000fc800000000ff */
[----:B------:R-:W-:-:S04]  /*0c40*/  FFMA R4, -R8, R7, R5 ;  /* 0x0000000708047223 */ /* 0x000fc80000000105 */
[----:B------:R-:W-:Y:S01]  /*0c50*/  FFMA R4, R2, R4, R7 ;  /* 0x0000000402047223 */ /* 0x000fe20000000007 */
[----:B-1----:R-:W-:Y:S06]  /*0c60*/  @!P0 BRA `(.L_x_15) ;  /* 0x0000000000108947 */ /* 0x002fec0003800000 */
[----:B------:R-:W-:Y:S01]  /*0c70*/  IMAD.MOV.U32 R2, RZ, RZ, R8 ;  /* 0x000000ffff027224 */ /* 0x000fe200078e0008 */
[----:B------:R-:W-:-:S07]  /*0c80*/  MOV R10, 0xca0 ;  /* 0x00000ca0000a7802 */ /* 0x000fce0000000f00 */
[----:B------:R-:W-:Y:S05]  /*0c90*/  CALL.REL.NOINC `($__internal_0_$__cuda_sm3x_div_rn_noftz_f32_slowpath) ;  /* 0x0000000400247944 */ /* 0x000fea0003c00000 */
[----:B------:R-:W-:-:S07]  /*0ca0*/  IMAD.MOV.U32 R4, RZ, RZ, R2 ;  /* 0x000000ffff047224 */ /* 0x000fce00078e0002 */
.L_x_15:
[----:B------:R-:W-:Y:S05]  /*0cb0*/  BSYNC.RECONVERGENT B0 ;  /* 0x0000000000007941 */ /* 0x000fea0003800200 */
.L_x_14:
[----:B------:R-:W0:Y:S01]  /*0cc0*/  MUFU.RCP R5, R8 ;  /* 0x0000000800057308 */ /* 0x000e220000001000 */
[----:B------:R-:W-:Y:S07]  /*0cd0*/  BSSY.RECONVERGENT B0, `(.L_x_16) ;  /* 0x000000d000007945 */ /* 0x000fee0003800200 */
        /* <DEDUP_REMOVED lines=8> */
[----:B------:R-:W-:Y:S01]  /*0d60*/  MOV R10, 0xd90 ;  /* 0x00000d90000a7802 */ /* 0x000fe20000000f00 */
[----:B------:R-:W-:-:S07]  /*0d70*/  IMAD.MOV.U32 R2, RZ, RZ, R8 ;  /* 0x000000ffff027224 */ /* 0x000fce00078e0008 */
[----:B------:R-:W-:Y:S05]  /*0d80*/  CALL.REL.NOINC `($__internal_0_$__cuda_sm3x_div_rn_noftz_f32_slowpath) ;  /* 0x0000000000e87944 */ /* 0x000fea0003c00000 */
[----:B------:R-:W-:-:S07]  /*0d90*/  IMAD.MOV.U32 R7, RZ, RZ, R2 ;  /* 0x000000ffff077224 */ /* 0x000fce00078e0002 */
.L_x_17:
[----:B------:R-:W-:Y:S05]  /*0da0*/  BSYNC.RECONVERGENT B0 ;  /* 0x0000000000007941 */ /* 0x000fea0003800200 */
.L_x_16:
[CC--:B------:R-:W-:Y:S01]  /*0db0*/  FSETP.GT.AND P2, PT, |R4|.reuse, |R7|.reuse, PT ;  /* 0x400000070400720b */ /* 0x0c0fe20003f44200 */
[----:B------:R-:W-:Y:S03]  /*0dc0*/  BSSY.RECONVERGENT B0, `(.L_x_18) ;  /* 0x000000e000007945 */ /* 0x000fe60003800200 */
[----:B------:R-:W-:Y:S02]  /*0dd0*/  FSEL R6, |R4|, |R7|, P2 ;  /* 0x4000000704067208 */ /* 0x000fe40001000200 */
[----:B------:R-:W-:Y:S02]  /*0de0*/  FSEL R5, |R7|, |R4|, P2 ;  /* 0x4000000407057208 */ /* 0x000fe40001000200 */
        /* <DEDUP_REMOVED lines=11> */
.L_x_19:
[----:B------:R-:W-:Y:S05]  /*0ea0*/  BSYNC.RECONVERGENT B0 ;  /* 0x0000000000007941 */ /* 0x000fea0003800200 */
.L_x_18:
[----:B------:R-:W-:Y:S01]  /*0eb0*/  MOV R8, 0x3b33710b ;  /* 0x3b33710b00087802 */ /* 0x000fe20000000f00 */
[----:B------:R-:W-:Y:S01]  /*0ec0*/  FMUL R5, R2, R2 ;  /* 0x0000000202057220 */ /* 0x000fe20000400000 */
[----:B------:R-:W-:Y:S01]  /*0ed0*/  IMAD.MOV.U32 R10, RZ, RZ, 0x3f6ee581 ;  /* 0x3f6ee581ff0a7424 */ /* 0x000fe200078e00ff */
[----:B------:R-:W-:Y:S01]  /*0ee0*/  ISETP.GE.AND P0, PT, R7, RZ, PT ;  /* 0x000000ff0700720c */ /* 0x000fe20003f06270 */
[----:B------:R-:W0:Y:S01]  /*0ef0*/  LDCU UR4, c[0x0][0x380] ;  /* 0x00007000ff0477ac */ /* 0x000e220008000800 */
[----:B------:R-:W-:Y:S01]  /*0f00*/  FFMA R8, R5, R8, -0.015681877732276916504 ;  /* 0xbc80774805087423 */ /* 0x000fe20000000008 */
[C---:B------:R-:W-:Y:S01]  /*0f10*/  FSETP.NEU.AND P3, PT, |R7|.reuse, |R4|, PT ;  /* 0x400000040700720b */ /* 0x040fe20003f6d200 */
[----:B------:R-:W-:Y:S01]  /*0f20*/  FADD R7, |R7|, |R4| ;  /* 0x4000000407077221 */ /* 0x000fe20000000200 */
[----:B------:R-:W-:Y:S01]  /*0f30*/  FSETP.NEU.AND P1, PT, R6, RZ, PT ;  /* 0x000000ff0600720b */ /* 0x000fe20003f2d000 */
[----:B------:R-:W-:-:S04]  /*0f40*/  FFMA R8, R5, R8, 0.042200751602649688721 ;  /* 0x3d2cdab205087423 */ /* 0x000fc80000000008 */
[----:B------:R-:W-:-:S04]  /*0f50*/  FFMA R8, R5, R8, -0.074792981147766113281 ;  /* 0xbd992d1005087423 */ /* 0x000fc80000000008 */
[----:B------:R-:W-:-:S04]  /*0f60*/  FFMA R8, R5, R8, 0.10640415549278259277 ;  /* 0x3dd9ea6c05087423 */ /* 0x000fc80000000008 */
[----:B------:R-:W-:Y:S01]  /*0f70*/  FFMA R8, R5, R8, -0.14207722246646881104 ;  /* 0xbe117cb105087423 */ /* 0x000fe20000000008 */
[----:B0-----:R-:W-:-:S03]  /*0f80*/  IMAD R3, R0, UR4, R3 ;  /* 0x0000000400037c24 */ /* 0x001fc6000f8e0203 */
[----:B------:R-:W-:-:S04]  /*0f90*/  FFMA R8, R5, R8, 0.19993925094604492188 ;  /* 0x3e4cbce005087423 */ /* 0x000fc80000000008 */
[----:B------:R-:W-:-:S04]  /*0fa0*/  FFMA R8, R5, R8, -0.33333197236061096191 ;  /* 0xbeaaaa7d05087423 */ /* 0x000fc80000000008 */
[----:B------:R-:W-:Y:S02]  /*0fb0*/  FMUL R5, R5, R8 ;  /* 0x0000000805057220 */ /* 0x000fe40000400000 */
[----:B------:R-:W0:Y:S02]  /*0fc0*/  LDC.64 R8, c[0x0][0x390] ;  /* 0x0000e400ff087b82 */ /* 0x000e240000000a00 */
[----:B------:R-:W-:-:S04]  /*0fd0*/  FFMA R5, R5, R2, R2 ;  /* 0x0000000205057223 */ /* 0x000fc80000000002 */
[C---:B------:R-:W-:Y:S01]  /*0fe0*/  FFMA R2, R10.reuse, 1.6832555532455444336, -R5 ;  /* 0x3fd774eb0a027823 */ /* 0x040fe20000000805 */
[----:B------:R-:W-:-:S04]  /*0ff0*/  FSEL R10, R10, 1.8663789033889770508, P2 ;  /* 0x3feee5810a0a7808 */ /* 0x000fc80001000000 */
[-C--:B------:R-:W-:Y:S01]  /*1000*/  FSEL R11, R2, R5.reuse, P2 ;  /* 0x00000005020b7208 */ /* 0x080fe20001000000 */
[----:B------:R-:W-:Y:S01]  /*1010*/  IMAD.MOV.U32 R2, RZ, RZ, 0x4016cbe4 ;  /* 0x4016cbe4ff027424 */ /* 0x000fe200078e00ff */
[----:B------:R-:W-:-:S05]  /*1020*/  FSEL R5, R5, -R5, P2 ;  /* 0x8000000505057208 */ /* 0x000fca0001000000 */
[----:B------:R-:W-:Y:S01]  /*1030*/  @!P0 FFMA R11, R10, 1.6832555532455444336, R5 ;  /* 0x3fd774eb0a0b8823 */ /* 0x000fe20000000005 */
[----:B------:R-:W-:Y:S02]  /*1040*/  @!P3 FSEL R11, R2, 0.78539818525314331055, !P0 ;  /* 0x3f490fdb020bb808 */ /* 0x000fe40004000000 */
[----:B------:R-:W-:Y:S02]  /*1050*/  @!P1 FSEL R11, RZ, 3.1415927410125732422, P0 ;  /* 0x40490fdbff0b9808 */ /* 0x000fe40000000000 */
[----:B------:R-:W-:Y:S01]  /*1060*/  FSETP.NAN.AND P0, PT, R7, R7, PT ;  /* 0x000000070700720b */ /* 0x000fe20003f08000 */
[----:B0-----:R-:W-:Y:S01]  /*1070*/  IMAD.WIDE R8, R3, 0x4, R8 ;  /* 0x0000000403087825 */ /* 0x001fe200078e0208 */
[----:B------:R-:W-:-:S04]  /*1080*/  LOP3.LUT R4, R11, 0x80000000, R4, 0xb8, !PT ;  /* 0x800000000b047812 */ /* 0x000fc800078eb804 */
[----:B------:R-:W-:-:S05]  /*1090*/  FSEL R7, R7, R4, P0 ;  /* 0x0000000407077208 */ /* 0x000fca0000000000 */
[----:B------:R-:W-:Y:S01]  /*10a0*/  STG.E desc[UR6][R8.64], R7 ;  /* 0x0000000708007986 */ /* 0x000fe2000c101906 */
[----:B------:R-:W-:Y:S05]  /*10b0*/  EXIT ;  /* 0x000000000000794d */ /* 0x000fea0003800000 */
.L_x_13:
[----:B------:R-:W0:Y:S01]  /*10c0*/  LDC.64 R4, c[0x0][0x390] ;  /* 0x0000e400ff047b82 */ /* 0x000e220000000a00 */
[----:B------:R-:W1:Y:S02]  /*10d0*/  LDCU UR4, c[0x0][0x380] ;  /* 0x00007000ff0477ac */ /* 0x000e640008000800 */
[----:B-1----:R-:W-:Y:S02]  /*10e0*/  IMAD R7, R0, UR4, R3 ;  /* 0x0000000400077c24 */ /* 0x002fe4000f8e0203 */
[----:B------:R-:W-:Y:S02]  /*10f0*/  IMAD.MOV.U32 R3, RZ, RZ, -0x40800000 ;  /* 0xbf800000ff037424 */ /* 0x000fe400078e00ff */
[----:B0-----:R-:W-:-:S05]  /*1100*/  IMAD.WIDE R4, R7, 0x4, R4 ;  /* 0x0000000407047825 */ /* 0x001fca00078e0204 */
[----:B------:R-:W-:Y:S01]  /*1110*/  STG.E desc[UR6][R4.64], R3 ;  /* 0x0000000304007986 */ /* 0x000fe2000c101906 */
[----:B------:R-:W-:Y:S05]  /*1120*/  EXIT ;  /* 0x000000000000794d */ /* 0x000fea0003800000 */
        .weak           $__internal_0_$__cuda_sm3x_div_rn_noftz_f32_slowpath
        .type           $__internal_0_$__cuda_sm3x_div_rn_noftz_f32_slowpath,@function
        .size           $__internal_0_$__cuda_sm3x_div_rn_noftz_f32_slowpath,(.L_x_32 - $__internal_0_$__cuda_sm3x_div_rn_noftz_f32_slowpath)
$__internal_0_$__cuda_sm3x_div_rn_noftz_f32_slowpath:
[----:B------:R-:W-:Y:S01]  /*1130*/  SHF.R.U32.HI R11, RZ, 0x17, R2 ;  /* 0x00000017ff0b7819 */ /* 0x000fe20000011602 */
[----:B------:R-:W-:Y:S01]  /*1140*/  BSSY.RECONVERGENT B1, `(.L_x_20) ;  /* 0x0000062000017945 */ /* 0x000fe20003800200 */
[----:B------:R-:W-:Y:S02]  /*1150*/  SHF.R.U32.HI R9, RZ, 0x17, R5 ;  /* 0x00000017ff097819 */ /* 0x000fe40000011605 */
[----:B------:R-:W-:Y:S02]  /*1160*/  LOP3.LUT R11, R11, 0xff, RZ, 0xc0, !PT ;  /* 0x000000ff0b0b7812 */ /* 0x000fe400078ec0ff */
[----:B------:R-:W-:-:S03]  /*1170*/  LOP3.LUT R12, R9, 0xff, RZ, 0xc0, !PT ;  /* 0x000000ff090c7812 */ /* 0x000fc600078ec0ff */
[----:B------:R-:W-:Y:S02]  /*1180*/  VIADD R14, R11, 0xffffffff ;  /* 0xffffffff0b0e7836 */ /* 0x000fe40000000000 */
[----:B------:R-:W-:-:S03]  /*1190*/  VIADD R13, R12, 0xffffffff ;  /* 0xffffffff0c0d7836 */ /* 0x000fc60000000000 */
[----:B------:R-:W-:-:S04]  /*11a0*/  ISETP.GT.U32.AND P0, PT, R14, 0xfd, PT ;  /* 0x000000fd0e00780c */ /* 0x000fc80003f04070 */
[----:B------:R-:W-:-:S13]  /*11b0*/  ISETP.GT.U32.OR P0, PT, R13, 0xfd, P0 ;  /* 0x000000fd0d00780c */ /* 0x000fda0000704470 */
[----:B------:R-:W-:Y:S01]  /*11c0*/  @!P0 IMAD.MOV.U32 R9, RZ, RZ, RZ ;  /* 0x000000ffff098224 */ /* 0x000fe200078e00ff */
[----:B------:R-:W-:Y:S06]  /*11d0*/  @!P0 BRA `(.L_x_21) ;  /* 0x00000000005c8947 */ /* 0x000fec0003800000 */
[----:B------:R-:W-:Y:S02]  /*11e0*/  FSETP.GTU.FTZ.AND P0, PT, |R5|, +INF , PT ;  /* 0x7f8000000500780b */ /* 0x000fe40003f1c200 */
[----:B------:R-:W-:-:S04]  /*11f0*/  FSETP.GTU.FTZ.AND P1, PT, |R2|, +INF , PT ;  /* 0x7f8000000200780b */ /* 0x000fc80003f3c200 */
[----:B------:R-:W-:-:S13]  /*1200*/  PLOP3.LUT P0, PT, P0, P1, PT, 0xf8, 0x8f ;  /* 0x00000000008f781c */ /* 0x000fda0000703f70 */
[----:B------:R-:W-:Y:S05]  /*1210*/  @P0 BRA `(.L_x_22) ;  /* 0x00000004004c0947 */ /* 0x000fea0003800000 */
[----:B------:R-:W-:-:S13]  /*1220*/  LOP3.LUT P0, RZ, R2, 0x7fffffff, R5, 0xc8, !PT ;  /* 0x7fffffff02ff7812 */ /* 0x000fda000780c805 */
[----:B------:R-:W-:Y:S05]  /*1230*/  @!P0 BRA `(.L_x_23) ;  /* 0x00000004003c8947 */ /* 0x000fea0003800000 */
[C---:B------:R-:W-:Y:S02]  /*1240*/  FSETP.NEU.FTZ.AND P0, PT, |R5|.reuse, +INF , PT ;  /* 0x7f8000000500780b */ /* 0x040fe40003f1d200 */
[----:B------:R-:W-:Y:S02]  /*1250*/  FSETP.NEU.FTZ.AND P3, PT, |R2|, +INF , PT ;  /* 0x7f8000000200780b */ /* 0x000fe40003f7d200 */
[----:B------:R-:W-:-:S11]  /*1260*/  FSETP.NEU.FTZ.AND P1, PT, |R5|, +INF , PT ;  /* 0x7f8000000500780b */ /* 0x000fd60003f3d200 */
[----:B------:R-:W-:Y:S05]  /*1270*/  @!P3 BRA !P0, `(.L_x_23) ;  /* 0x00000004002cb947 */ /* 0x000fea0004000000 */
[----:B------:R-:W-:-:S04]  /*1280*/  LOP3.LUT P0, RZ, R5, 0x7fffffff, RZ, 0xc0, !PT ;  /* 0x7fffffff05ff7812 */ /* 0x000fc8000780c0ff */
[----:B------:R-:W-:-:S13]  /*1290*/  PLOP3.LUT P0, PT, P3, P0, PT, 0x2f, 0xf2 ;  /* 0x0000000000f2781c */ /* 0x000fda0001f00577 */
[----:B------:R-:W-:Y:S05]  /*12a0*/  @P0 BRA `(.L_x_24) ;  /* 0x0000000400180947 */ /* 0x000fea0003800000 */
[----:B------:R-:W-:-:S04]  /*12b0*/  LOP3.LUT P0, RZ, R2, 0x7fffffff, RZ, 0xc0, !PT ;  /* 0x7fffffff02ff7812 */ /* 0x000fc8000780c0ff */
[----:B------:R-:W-:-:S13]  /*12c0*/  PLOP3.LUT P0, PT, P1, P0, PT, 0x2f, 0xf2 ;  /* 0x0000000000f2781c */ /* 0x000fda0000f00577 */
[----:B------:R-:W-:Y:S05]  /*12d0*/  @P0 BRA `(.L_x_25) ;  /* 0x0000000400000947 */ /* 0x000fea0003800000 */
[----:B------:R-:W-:Y:S02]  /*12e0*/  ISETP.GE.AND P0, PT, R13, RZ, PT ;  /* 0x000000ff0d00720c */ /* 0x000fe40003f06270 */
[----:B------:R-:W-:-:S11]  /*12f0*/  ISETP.GE.AND P1, PT, R14, RZ, PT ;  /* 0x000000ff0e00720c */ /* 0x000fd60003f26270 */
[----:B------:R-:W-:Y:S01]  /*1300*/  @P0 MOV R9, RZ ;  /* 0x000000ff00090202 */ /* 0x000fe20000000f00 */
[----:B------:R-:W-:Y:S02]  /*1310*/  @!P0 IMAD.MOV.U32 R9, RZ, RZ, -0x40 ;  /* 0xffffffc0ff098424 */ /* 0x000fe400078e00ff */
[----:B------:R-:W-:Y:S01]  /*1320*/  @!P0 FFMA R5, R5, 1.84467440737095516160e+19, RZ ;  /* 0x5f80000005058823 */ /* 0x000fe200000000ff */
[----:B------:R-:W-:Y:S01]  /*1330*/  @!P1 FFMA R2, R2, 1.84467440737095516160e+19, RZ ;  /* 0x5f80000002029823 */ /* 0x000fe200000000ff */
[----:B------:R-:W-:-:S07]  /*1340*/  @!P1 VIADD R9, R9, 0x40 ;  /* 0x0000004009099836 */ /* 0x000fce0000000000 */
.L_x_21:
[----:B------:R-:W-:Y:S01]  /*1350*/  LEA R13, R11, 0xc0800000, 0x17 ;  /* 0xc08000000b0d7811 */ /* 0x000fe200078eb8ff */
[----:B------:R-:W-:Y:S01]  /*1360*/  VIADD R12, R12, 0xffffff81 ;  /* 0xffffff810c0c7836 */ /* 0x000fe20000000000 */
[----:B------:R-:W-:Y:S03]  /*1370*/  BSSY.RECONVERGENT B2, `(.L_x_26) ;  /* 0x0000035000027945 */ /* 0x000fe60003800200 */
[----:B------:R-:W-:Y:S02]  /*1380*/  IMAD.IADD R13, R2, 0x1, -R13 ;  /* 0x00000001020d7824 */ /* 0x000fe400078e0a0d */
[C---:B------:R-:W-:Y:S01]  /*1390*/  IMAD R2, R12.reuse, -0x800000, R5 ;  /* 0xff8000000c027824 */ /* 0x040fe200078e0205 */
[----:B------:R-:W-:Y:S01]  /*13a0*/  IADD3 R12, PT, PT, R12, 0x7f, -R11 ;  /* 0x0000007f0c0c7810 */ /* 0x000fe20007ffe80b */
[----:B------:R-:W0:Y:S01]  /*13b0*/  MUFU.RCP R14, R13 ;  /* 0x0000000d000e7308 */ /* 0x000e220000001000 */
[----:B------:R-:W-:-:S03]  /*13c0*/  FADD.FTZ R15, -R13, -RZ ;  /* 0x800000ff0d0f7221 */ /* 0x000fc60000010100 */
[----:B------:R-:W-:Y:S02]  /*13d0*/  IMAD.IADD R12, R12, 0x1, R9 ;  /* 0x000000010c0c7824 */ /* 0x000fe400078e0209 */
[----:B0-----:R-:W-:-:S04]  /*13e0*/  FFMA R17, R14, R15, 1 ;  /* 0x3f8000000e117423 */ /* 0x001fc8000000000f */
[----:B------:R-:W-:-:S04]  /*13f0*/  FFMA R16, R14, R17, R14 ;  /* 0x000000110e107223 */ /* 0x000fc8000000000e */
[----:B------:R-:W-:-:S04]  /*1400*/  FFMA R5, R2, R16, RZ ;  /* 0x0000001002057223 */ /* 0x000fc800000000ff */
[----:B------:R-:W-:-:S04]  /*1410*/  FFMA R14, R15, R5, R2 ;  /* 0x000000050f0e7223 */ /* 0x000fc80000000002 */
[----:B------:R-:W-:-:S04]  /*1420*/  FFMA R17, R16, R14, R5 ;  /* 0x0000000e10117223 */ /* 0x000fc80000000005 */
[----:B------:R-:W-:-:S04]  /*1430*/  FFMA R14, R15, R17, R2 ;  /* 0x000000110f0e7223 */ /* 0x000fc80000000002 */
[----:B------:R-:W-:-:S05]  /*1440*/  FFMA R2, R16, R14, R17 ;  /* 0x0000000e10027223 */ /* 0x000fca0000000011 */
[----:B------:R-:W-:-:S04]  /*1450*/  SHF.R.U32.HI R5, RZ, 0x17, R2 ;  /* 0x00000017ff057819 */ /* 0x000fc80000011602 */
[----:B------:R-:W-:-:S05]  /*1460*/  LOP3.LUT R5, R5, 0xff, RZ, 0xc0, !PT ;  /* 0x000000ff05057812 */ /* 0x000fca00078ec0ff */
[----:B------:R-:W-:-:S05]  /*1470*/  IMAD.IADD R11, R5, 0x1, R12 ;  /* 0x00000001050b7824 */ /* 0x000fca00078e020c */
[----:B------:R-:W-:-:S04]  /*1480*/  IADD3 R5, PT, PT, R11, -0x1, RZ ;  /* 0xffffffff0b057810 */ /* 0x000fc80007ffe0ff */
[----:B------:R-:W-:-:S13]  /*1490*/  ISETP.GE.U32.AND P0, PT, R5, 0xfe, PT ;  /* 0x000000fe0500780c */ /* 0x000fda0003f06070 */
[----:B------:R-:W-:Y:S05]  /*14a0*/  @!P0 BRA `(.L_x_27) ;  /* 0x0000000000808947 */ /* 0x000fea0003800000 */
[----:B------:R-:W-:-:S13]  /*14b0*/  ISETP.GT.AND P0, PT, R11, 0xfe, PT ;  /* 0x000000fe0b00780c */ /* 0x000fda0003f04270 */
[----:B------:R-:W-:Y:S05]  /*14c0*/  @P0 BRA `(.L_x_28) ;  /* 0x00000000006c0947 */ /* 0x000fea0003800000 */
[----:B------:R-:W-:-:S13]  /*14d0*/  ISETP.GE.AND P0, PT, R11, 0x1, PT ;  /* 0x000000010b00780c */ /* 0x000fda0003f06270 */
[----:B------:R-:W-:Y:S05]  /*14e0*/  @P0 BRA `(.L_x_29) ;  /* 0x0000000000740947 */ /* 0x000fea0003800000 */
[----:B------:R-:W-:Y:S02]  /*14f0*/  ISETP.GE.AND P0, PT, R11, -0x18, PT ;  /* 0xffffffe80b00780c */ /* 0x000fe40003f06270 */
[----:B------:R-:W-:-:S11]  /*1500*/  LOP3.LUT R2, R2, 0x80000000, RZ, 0xc0, !PT ;  /* 0x8000000002027812 */ /* 0x000fd600078ec0ff */
[----:B------:R-:W-:Y:S05]  /*1510*/  @!P0 BRA `(.L_x_29) ;  /* 0x0000000000688947 */ /* 0x000fea0003800000 */
[CCC-:B------:R-:W-:Y:S01]  /*1520*/  FFMA.RZ R5, R16.reuse, R14.reuse, R17.reuse ;  /* 0x0000000e10057223 */ /* 0x1c0fe2000000c011 */
[CCC-:B------:R-:W-:Y:S01]  /*1530*/  FFMA.RM R12, R16.reuse, R14.reuse, R17.reuse ;  /* 0x0000000e100c7223 */ /* 0x1c0fe20000004011 */
[C---:B------:R-:W-:Y:S02]  /*1540*/  ISETP.NE.AND P3, PT, R11.reuse, RZ, PT ;  /* 0x000000ff0b00720c */ /* 0x040fe40003f65270 */
[----:B------:R-:W-:Y:S02]  /*1550*/  ISETP.NE.AND P1, PT, R11, RZ, PT ;  /* 0x000000ff0b00720c */ /* 0x000fe40003f25270 */
[----:B------:R-:W-:Y:S01]  /*1560*/  LOP3.LUT R9, R5, 0x7fffff, RZ, 0xc0, !PT ;  /* 0x007fffff05097812 */ /* 0x000fe200078ec0ff */
[----:B------:R-:W-:Y:S01]  /*1570*/  FFMA.RP R5, R16, R14, R17 ;  /* 0x0000000e10057223 */ /* 0x000fe20000008011 */
[----:B------:R-:W-:Y:S02]  /*1580*/  VIADD R14, R11, 0x20 ;  /* 0x000000200b0e7836 */ /* 0x000fe40000000000 */
[----:B------:R-:W-:Y:S01]  /*1590*/  LOP3.LUT R9, R9, 0x800000, RZ, 0xfc, !PT ;  /* 0x0080000009097812 */ /* 0x000fe200078efcff */
[----:B------:R-:W-:Y:S01]  /*15a0*/  IMAD.MOV R11, RZ, RZ, -R11 ;  /* 0x000000ffff0b7224 */ /* 0x000fe200078e0a0b */
[----:B------:R-:W-:-:S02]  /*15b0*/  FSETP.NEU.FTZ.AND P0, PT, R5, R12, PT ;  /* 0x0000000c0500720b */ /* 0x000fc40003f1d000 */
[----:B------:R-:W-:Y:S02]  /*15c0*/  SHF.L.U32 R14, R9, R14, RZ ;  /* 0x0000000e090e7219 */ /* 0x000fe400000006ff */
[----:B------:R-:W-:Y:S02]  /*15d0*/  SEL R12, R11, RZ, P3 ;  /* 0x000000ff0b0c7207 */ /* 0x000fe40001800000 */
[----:B------:R-:W-:Y:S02]  /*15e0*/  ISETP.NE.AND P1, PT, R14, RZ, P1 ;  /* 0x000000ff0e00720c */ /* 0x000fe40000f25270 */
[----:B------:R-:W-:Y:S02]  /*15f0*/  SHF.R.U32.HI R12, RZ, R12, R9 ;  /* 0x0000000cff0c7219 */ /* 0x000fe40000011609 */
[----:B------:R-:W-:Y:S02]  /*1600*/  PLOP3.LUT P0, PT, P0, P1, PT, 0xf8, 0x8f ;  /* 0x00000000008f781c */ /* 0x000fe40000703f70 */
[----:B------:R-:W-:-:S02]  /*1610*/  SHF.R.U32.HI R14, RZ, 0x1, R12 ;  /* 0x00000001ff0e7819 */ /* 0x000fc4000001160c */
[----:B------:R-:W-:-:S04]  /*1620*/  SEL R5, RZ, 0x1, !P0 ;  /* 0x00000001ff057807 */ /* 0x000fc80004000000 */
[----:B------:R-:W-:-:S04]  /*1630*/  LOP3.LUT R5, R5, 0x1, R14, 0xf8, !PT ;  /* 0x0000000105057812 */ /* 0x000fc800078ef80e */
[----:B------:R-:W-:-:S05]  /*1640*/  LOP3.LUT R5, R5, R12, RZ, 0xc0, !PT ;  /* 0x0000000c05057212 */ /* 0x000fca00078ec0ff */
[----:B------:R-:W-:-:S05]  /*1650*/  IMAD.IADD R5, R14, 0x1, R5 ;  /* 0x000000010e057824 */ /* 0x000fca00078e0205 */
[----:B------:R-:W-:Y:S01]  /*1660*/  LOP3.LUT R2, R5, R2, RZ, 0xfc, !PT ;  /* 0x0000000205027212 */ /* 0x000fe200078efcff */
[----:B------:R-:W-:Y:S06]  /*1670*/  BRA `(.L_x_29) ;  /* 0x0000000000107947 */ /* 0x000fec0003800000 */
.L_x_28:
[----:B------:R-:W-:-:S04]  /*1680*/  LOP3.LUT R2, R2, 0x80000000, RZ, 0xc0, !PT ;  /* 0x8000000002027812 */ /* 0x000fc800078ec0ff */
[----:B------:R-:W-:Y:S01]  /*1690*/  LOP3.LUT R2, R2, 0x7f800000, RZ, 0xfc, !PT ;  /* 0x7f80000002027812 */ /* 0x000fe200078efcff */
[----:B------:R-:W-:Y:S06]  /*16a0*/  BRA `(.L_x_29) ;  /* 0x0000000000047947 */ /* 0x000fec0003800000 */
.L_x_27:
[----:B------:R-:W-:-:S07]  /*16b0*/  IMAD R2, R12, 0x800000, R2 ;  /* 0x008000000c027824 */ /* 0x000fce00078e0202 */
.L_x_29:
[----:B------:R-:W-:Y:S05]  /*16c0*/  BSYNC.RECONVERGENT B2 ;  /* 0x0000000000027941 */ /* 0x000fea0003800200 */
.L_x_26:
[----:B------:R-:W-:Y:S05]  /*16d0*/  BRA `(.L_x_30) ;  /* 0x0000000000207947 */ /* 0x000fea0003800000 */
.L_x_25:
[----:B------:R-:W-:-:S04]  /*16e0*/  LOP3.LUT R2, R2, 0x80000000, R5, 0x48, !PT ;  /* 0x8000000002027812 */ /* 0x000fc800078e4805 */
[----:B------:R-:W-:Y:S01]  /*16f0*/  LOP3.LUT R2, R2, 0x7f800000, RZ, 0xfc, !PT ;  /* 0x7f80000002027812 */ /* 0x000fe200078efcff */
[----:B------:R-:W-:Y:S06]  /*1700*/  BRA `(.L_x_30) ;  /* 0x0000000000147947 */ /* 0x000fec0003800000 */
.L_x_24:
[----:B------:R-:W-:Y:S01]  /*1710*/  LOP3.LUT R2, R2, 0x80000000, R5, 0x48, !PT ;  /* 0x8000000002027812 */ /* 0x000fe200078e4805 */
[----:B------:R-:W-:Y:S06]  /*1720*/  BRA `(.L_x_30) ;  /* 0x00000000000c7947 */ /* 0x000fec0003800000 */
.L_x_23:
[----:B------:R-:W0:Y:S01]  /*1730*/  MUFU.RSQ R2, -QNAN ;  /* 0xffc0000000027908 */ /* 0x000e220000001400 */
[----:B------:R-:W-:Y:S05]  /*1740*/  BRA `(.L_x_30) ;  /* 0x0000000000047947 */ /* 0x000fea0003800000 */
.L_x_22:
[----:B------:R-:W-:-:S07]  /*1750*/  FADD.FTZ R2, R5, R2 ;  /* 0x0000000205027221 */ /* 0x000fce0000010000 */
.L_x_30:
[----:B------:R-:W-:Y:S05]  /*1760*/  BSYNC.RECONVERGENT B1 ;  /* 0x0000000000017941 */ /* 0x000fea0003800200 */
.L_x_20:
[----:B------:R-:W-:-:S04]  /*1770*/  IMAD.MOV.U32 R11, RZ, RZ, 0x0 ;  /* 0x00000000ff0b7424 */ /* 0x000fc800078e00ff */
[----:B0-----:R-:W-:Y:S05]  /*1780*/  RET.REL.NODEC R10 `(ANGLES_MEAN_2D) ;  /* 0xffffffe80a1c7950 */ /* 0x001fea0003c3ffff */
.L_x_31:
[----:B------:R-:W-:-:S00]  /*1790*/  BRA `(.L_x_31) ;  /* 0xfffffffc00fc7947 */ /* 0x000fc0000383ffff */
[----:B------:R-:W-:-:S00]  /*17a0*/  NOP ;  /* 0x0000000000007918 */ /* 0x000fc00000000000 */
        /* <DEDUP_REMOVED lines=13> */
.L_x_32:


//--------------------- .nv.global.init           --------------------------
	.section	.nv.global.init,"aw",@progbits
	.align	4
.nv.global.init:
	.type		__cudart_i2opi_f,@object
	.size		__cudart_i2opi_f,(.L_0 - __cudart_i2opi_f)
__cudart_i2opi_f:
        /*0000*/ 	.byte	0x41, 0x90, 0x43, 0x3c, 0x99, 0x95, 0x62, 0xdb, 0xc0, 0xdd, 0x34, 0xf5, 0xd1, 0x57, 0x27, 0xfc
        /*0010*/ 	.byte	0x29, 0x15, 0x44, 0x4e, 0x6e, 0x83, 0xf9, 0xa2
.L_0:


//--------------------- .nv.shared.reserved.0     --------------------------
	.section	.nv.shared.reserved.0,"aw",@nobits
	.weak		__nv_reservedSMEM_offset_0_alias
	.size		__nv_reservedSMEM_offset_0_alias, 0, 64
	.other		__nv_reservedSMEM_offset_0_alias,@"STO_CUDA_RESERVED_SHARED STV_DEFAULT"
__nv_reservedSMEM_offset_0_alias:
	.zero		0
	.zero		64


//--------------------- .nv.constant0.ANGLES_MEAN_2D --------------------------
	.section	.nv.constant0.ANGLES_MEAN_2D,"a",@progbits
	.sectionflags	@""
	.align	4
.nv.constant0.ANGLES_MEAN_2D:
	.zero		924


//--------------------- SYMBOLS --------------------------

	.type		.nv.reservedSmem.offset0,@object
	.size		.nv.reservedSmem.offset0,0x4
